//
// Generated by NVIDIA NVVM Compiler
//
// Compiler Build ID: CL-36424714
// Cuda compilation tools, release 13.0, V13.0.88
// Based on NVVM 20.0.0
//

.version 9.0
.target sm_100
.address_size 64

	// .globl	_Z5saxpyPfS_if

.visible .entry _Z5saxpyPfS_if(
	.param .u64 .ptr .align 1 _Z5saxpyPfS_if_param_0,
	.param .u64 .ptr .align 1 _Z5saxpyPfS_if_param_1,
	.param .u32 _Z5saxpyPfS_if_param_2,
	.param .f32 _Z5saxpyPfS_if_param_3
)
{
	.reg .pred 	%p<2>;
	.reg .b32 	%r<6>;
	.reg .b32 	%f<5>;
	.reg .b64 	%rd<8>;

	ld.param.u64 	%rd1, [_Z5saxpyPfS_if_param_0];
	ld.param.u64 	%rd2, [_Z5saxpyPfS_if_param_1];
	ld.param.u32 	%r2, [_Z5saxpyPfS_if_param_2];
	ld.param.f32 	%f1, [_Z5saxpyPfS_if_param_3];
	mov.u32 	%r3, %ctaid.x;
	mov.u32 	%r4, %ntid.x;
	mov.u32 	%r5, %tid.x;
	mad.lo.s32 	%r1, %r3, %r4, %r5;
	setp.ge.s32 	%p1, %r1, %r2;
	@%p1 bra 	$L__BB0_2;
	cvta.to.global.u64 	%rd3, %rd1;
	cvta.to.global.u64 	%rd4, %rd2;
	mul.wide.s32 	%rd5, %r1, 4;
	add.s64 	%rd6, %rd3, %rd5;
	ld.global.f32 	%f2, [%rd6];
	add.s64 	%rd7, %rd4, %rd5;
	ld.global.f32 	%f3, [%rd7];
	fma.rn.f32 	%f4, %f1, %f2, %f3;
	st.global.f32 	[%rd7], %f4;
$L__BB0_2:
	ret;

}


// ===== COMPILED SASS (sm_100) =====

	.target	sm_100

	.elftype	@"ET_EXEC"


//--------------------- .note.nv.tkinfo           --------------------------
	.section	.note.nv.tkinfo,"",@"SHT_NOTE"
	.sectionflags	@"SHF_NOTE_NV_TKINFO"
	.tkinfo
        /*0018*/ 	.word	0x00000002
        /*0030*/ 	.string	""
        /*0030*/ 	.string	"ptxas"
        /*0030*/ 	.string	"Cuda compilation tools, release 13.0, V13.0.88"
        /*0030*/ 	.string	"Build cuda_13.0.r13.0/compiler.36424714_0"
        /*0030*/ 	.string	"-arch sm_100 -m 64 "



//--------------------- .note.nv.cuinfo           --------------------------
	.section	.note.nv.cuinfo,"",@"SHT_NOTE"
	.sectionflags	@"SHF_NOTE_NV_CUINFO"
        /*0018*/ 	.short	0x0002
        /*001a*/ 	.short	0x0064
        /*001c*/ 	.short	0x0082
	.zero		2


//--------------------- .nv.info                  --------------------------
	.section	.nv.info,"",@"SHT_CUDA_INFO"
	.align	4


	//----- nvinfo : EIATTR_REGCOUNT
	.align		4
        /*0000*/ 	.byte	0x04, 0x2f
        /*0002*/ 	.short	(.L_1 - .L_0)
	.align		4
.L_0:
        /*0004*/ 	.word	index@(_Z5saxpyPfS_if)
        /*0008*/ 	.word	0x0000000a


	//----- nvinfo : EIATTR_FRAME_SIZE
	.align		4
.L_1:
        /*000c*/ 	.byte	0x04, 0x11
        /*000e*/ 	.short	(.L_3 - .L_2)
	.align		4
.L_2:
        /*0010*/ 	.word	index@(_Z5saxpyPfS_if)
        /*0014*/ 	.word	0x00000000


	//----- nvinfo : EIATTR_MIN_STACK_SIZE
	.align		4
.L_3:
        /*0018*/ 	.byte	0x04, 0x12
        /*001a*/ 	.short	(.L_5 - .L_4)
	.align		4
.L_4:
        /*001c*/ 	.word	index@(_Z5saxpyPfS_if)
        /*0020*/ 	.word	0x00000000
.L_5:


//--------------------- .nv.compat                --------------------------
	.section	.nv.compat,"",@"SHT_CUDA_COMPAT_INFO"
	.align	4
        /*0000*/ 	.byte	0x02, 0x09, 0x00, 0x00, 0x02, 0x02, 0x01, 0x00, 0x02, 0x05, 0x05, 0x00, 0x03, 0x07, 0x01, 0x01
        /*0010*/ 	.byte	0x02, 0x03, 0x00, 0x00, 0x02, 0x06, 0x01, 0x00, 0x04, 0x0b, 0x08, 0x00, 0x09, 0x00, 0x00, 0x00
        /*0020*/ 	.byte	0x00, 0x00, 0x00, 0x00


//--------------------- .nv.info._Z5saxpyPfS_if   --------------------------
	.section	.nv.info._Z5saxpyPfS_if,"",@"SHT_CUDA_INFO"
	.sectionflags	@""
	.align	4


	//----- nvinfo : EIATTR_CUDA_API_VERSION
	.align		4
        /*0000*/ 	.byte	0x04, 0x37
        /*0002*/ 	.short	(.L_7 - .L_6)
.L_6:
        /*0004*/ 	.word	0x00000082


	//----- nvinfo : EIATTR_KPARAM_INFO
	.align		4
.L_7:
        /*0008*/ 	.byte	0x04, 0x17
        /*000a*/ 	.short	(.L_9 - .L_8)
.L_8:
        /*000c*/ 	.word	0x00000000
        /*0010*/ 	.short	0x0003
        /*0012*/ 	.short	0x0014
        /*0014*/ 	.byte	0x00, 0xf0, 0x11, 0x00


	//----- nvinfo : EIATTR_KPARAM_INFO
	.align		4
.L_9:
        /*0018*/ 	.byte	0x04, 0x17
        /*001a*/ 	.short	(.L_11 - .L_10)
.L_10:
        /*001c*/ 	.word	0x00000000
        /*0020*/ 	.short	0x0002
        /*0022*/ 	.short	0x0010
        /*0024*/ 	.byte	0x00, 0xf0, 0x11, 0x00


	//----- nvinfo : EIATTR_KPARAM_INFO
	.align		4
.L_11:
        /*0028*/ 	.byte	0x04, 0x17
        /*002a*/ 	.short	(.L_13 - .L_12)
.L_12:
        /*002c*/ 	.word	0x00000000
        /*0030*/ 	.short	0x0001
        /*0032*/ 	.short	0x0008
        /*0034*/ 	.byte	0x00, 0xf5, 0x21, 0x00


	//----- nvinfo : EIATTR_KPARAM_INFO
	.align		4
.L_13:
        /*0038*/ 	.byte	0x04, 0x17
        /*003a*/ 	.short	(.L_15 - .L_14)
.L_14:
        /*003c*/ 	.word	0x00000000
        /*0040*/ 	.short	0x0000
        /*0042*/ 	.short	0x0000
        /*0044*/ 	.byte	0x00, 0xf5, 0x21, 0x00


	//----- nvinfo : EIATTR_SPARSE_MMA_MASK
	.align		4
.L_15:
        /*0048*/ 	.byte	0x03, 0x50
        /*004a*/ 	.short	0x0000


	//----- nvinfo : EIATTR_MAXREG_COUNT
	.align		4
        /*004c*/ 	.byte	0x03, 0x1b
        /*004e*/ 	.short	0x00ff


	//----- nvinfo : EIATTR_MERCURY_ISA_VERSION
	.align		4
        /*0050*/ 	.byte	0x03, 0x5f
        /*0052*/ 	.short	0x0101


	//----- nvinfo : EIATTR_VRC_CTA_INIT_COUNT
	.align		4
        /*0054*/ 	.byte	0x02, 0x4a
	.zero		1
	.zero		1


	//----- nvinfo : EIATTR_EXIT_INSTR_OFFSETS
	.align		4
        /*0058*/ 	.byte	0x04, 0x1c
        /*005a*/ 	.short	(.L_17 - .L_16)


	//   ....[0]....
.L_16:
        /*005c*/ 	.word	0x00000070


	//   ....[1]....
        /*0060*/ 	.word	0x00000120


	//----- nvinfo : EIATTR_CBANK_PARAM_SIZE
	.align		4
.L_17:
        /*0064*/ 	.byte	0x03, 0x19
        /*0066*/ 	.short	0x0018


	//----- nvinfo : EIATTR_PARAM_CBANK
	.align		4
        /*0068*/ 	.byte	0x04, 0x0a
        /*006a*/ 	.short	(.L_19 - .L_18)
	.align		4
.L_18:
        /*006c*/ 	.word	index@(.nv.constant0._Z5saxpyPfS_if)
        /*0070*/ 	.short	0x0380
        /*0072*/ 	.short	0x0018


	//----- nvinfo : EIATTR_SW_WAR
	.align		4
.L_19:
        /*0074*/ 	.byte	0x04, 0x36
        /*0076*/ 	.short	(.L_21 - .L_20)
.L_20:
        /*0078*/ 	.word	0x00000008
.L_21:


//--------------------- .nv.callgraph             --------------------------
	.section	.nv.callgraph,"",@"SHT_CUDA_CALLGRAPH"
	.align	4
	.sectionentsize	8
	.align		4
        /*0000*/ 	.word	0x00000000
	.align		4
        /*0004*/ 	.word	0xffffffff
	.align		4
        /*0008*/ 	.word	0x00000000
	.align		4
        /*000c*/ 	.word	0xfffffffe
	.align		4
        /*0010*/ 	.word	0x00000000
	.align		4
        /*0014*/ 	.word	0xfffffffd
	.align		4
        /*0018*/ 	.word	0x00000000
	.align		4
        /*001c*/ 	.word	0xfffffffc


//--------------------- .text._Z5saxpyPfS_if      --------------------------
	.section	.text._Z5saxpyPfS_if,"ax",@progbits
	.align	128
        .global         _Z5saxpyPfS_if
        .type           _Z5saxpyPfS_if,@function
        .size           _Z5saxpyPfS_if,(.L_x_1 - _Z5saxpyPfS_if)
        .other          _Z5saxpyPfS_if,@"STO_CUDA_ENTRY STV_DEFAULT"
_Z5saxpyPfS_if:
.text._Z5saxpyPfS_if:
[----:B------:R-:W-:Y:S01]  /*0000*/  LDC R1, c[0x0][0x37c] ;  /* 0x0000df00ff017b82 */ /* 0x000fe20000000800 */
[----:B------:R-:W0:Y:S07]  /*0010*/  S2R R0, SR_TID.X ;  /* 0x0000000000007919 */ /* 0x000e2e0000002100 */
[----:B------:R-:W0:Y:S01]  /*0020*/  S2UR UR4, SR_CTAID.X ;  /* 0x00000000000479c3 */ /* 0x000e220000002500 */
[----:B------:R-:W1:Y:S07]  /*0030*/  LDCU UR5, c[0x0][0x390] ;  /* 0x00007200ff0577ac */ /* 0x000e6e0008000800 */
[----:B------:R-:W0:Y:S02]  /*0040*/  LDC R7, c[0x0][0x360] ;  /* 0x0000d800ff077b82 */ /* 0x000e240000000800 */
[----:B0-----:R-:W-:-:S05]  /*0050*/  IMAD R7, R7, UR4, R0 ;  /* 0x0000000407077c24 */ /* 0x001fca000f8e0200 */
[----:B-1----:R-:W-:-:S13]  /*0060*/  ISETP.GE.AND P0, PT, R7, UR5, PT ;  /* 0x0000000507007c0c */ /* 0x002fda000bf06270 */
[----:B------:R-:W-:Y:S05]  /*0070*/  @P0 EXIT ;  /* 0x000000000000094d */ /* 0x000fea0003800000 */
[----:B------:R-:W0:Y:S01]  /*0080*/  LDC.64 R2, c[0x0][0x380] ;  /* 0x0000e000ff027b82 */ /* 0x000e220000000a00 */
[----:B------:R-:W1:Y:S01]  /*0090*/  LDCU.64 UR4, c[0x0][0x358] ;  /* 0x00006b00ff0477ac */ /* 0x000e620008000a00 */
[----:B------:R-:W2:Y:S06]  /*00a0*/  LDCU UR6, c[0x0][0x394] ;  /* 0x00007280ff0677ac */ /* 0x000eac0008000800 */
[----:B------:R-:W3:Y:S01]  /*00b0*/  LDC.64 R4, c[0x0][0x388] ;  /* 0x0000e200ff047b82 */ /* 0x000ee20000000a00 */
[----:B0-----:R-:W-:-:S06]  /*00c0*/  IMAD.WIDE R2, R7, 0x4, R2 ;  /* 0x0000000407027825 */ /* 0x001fcc00078e0202 */
[----:B-1----:R-:W2:Y:S01]  /*00d0*/  LDG.E R2, desc[UR4][R2.64] ;  /* 0x0000000402027981 */ /* 0x002ea2000c1e1900 */
[----:B---3--:R-:W-:-:S05]  /*00e0*/  IMAD.WIDE R4, R7, 0x4, R4 ;  /* 0x0000000407047825 */ /* 0x008fca00078e0204 */
[----:B------:R-:W2:Y:S02]  /*00f0*/  LDG.E R7, desc[UR4][R4.64] ;  /* 0x0000000404077981 */ /* 0x000ea4000c1e1900 */
[----:B--2---:R-:W-:-:S05]  /*0100*/  FFMA R7, R2, UR6, R7 ;  /* 0x0000000602077c23 */ /* 0x004fca0008000007 */
[----:B------:R-:W-:Y:S01]  /*0110*/  STG.E desc[UR4][R4.64], R7 ;  /* 0x0000000704007986 */ /* 0x000fe2000c101904 */
[----:B------:R-:W-:Y:S05]  /*0120*/  EXIT ;  /* 0x000000000000794d */ /* 0x000fea0003800000 */
.L_x_0:
[----:B------:R-:W-:-:S00]  /*0130*/  BRA `(.L_x_0) ;  /* 0xfffffffc00fc7947 */ /* 0x000fc0000383ffff */
[----:B------:R-:W-:-:S00]  /*0140*/  NOP ;  /* 0x0000000000007918 */ /* 0x000fc00000000000 */
        /* <DEDUP_REMOVED lines=11> */
.L_x_1:


//--------------------- .nv.shared.reserved.0     --------------------------
	.section	.nv.shared.reserved.0,"aw",@nobits
	.weak		__nv_reservedSMEM_offset_0_alias
	.size		__nv_reservedSMEM_offset_0_alias, 0, 64
	.other		__nv_reservedSMEM_offset_0_alias,@"STO_CUDA_RESERVED_SHARED STV_DEFAULT"
__nv_reservedSMEM_offset_0_alias:
	.zero		0
	.zero		64


//--------------------- .nv.constant0._Z5saxpyPfS_if --------------------------
	.section	.nv.constant0._Z5saxpyPfS_if,"a",@progbits
	.sectionflags	@""
	.align	4
.nv.constant0._Z5saxpyPfS_if:
	.zero		920


//--------------------- SYMBOLS --------------------------

	.type		.nv.reservedSmem.offset0,@object
	.size		.nv.reservedSmem.offset0,0x4
